//
// Generated by NVIDIA NVVM Compiler
//
// Compiler Build ID: CL-36424714
// Cuda compilation tools, release 13.0, V13.0.88
// Based on NVVM 20.0.0
//

.version 9.0
.target sm_100
.address_size 64

	// .globl	_Z10device_addPiS_S_
.extern .func  (.param .b32 func_retval0) vprintf
(
	.param .b64 vprintf_param_0,
	.param .b64 vprintf_param_1
)
;
.global .align 1 .b8 $str[15] = {10, 32, 37, 100, 32, 43, 32, 37, 100, 32, 61, 32, 37, 100};

.visible .entry _Z10device_addPiS_S_(
	.param .u64 .ptr .align 1 _Z10device_addPiS_S__param_0,
	.param .u64 .ptr .align 1 _Z10device_addPiS_S__param_1,
	.param .u64 .ptr .align 1 _Z10device_addPiS_S__param_2
)
{
	.local .align 8 .b8 	__local_depot0[16];
	.reg .b64 	%SP;
	.reg .b64 	%SPL;
	.reg .b32 	%r<12>;
	.reg .b64 	%rd<15>;

	mov.u64 	%SPL, __local_depot0;
	cvta.local.u64 	%SP, %SPL;
	ld.param.u64 	%rd1, [_Z10device_addPiS_S__param_0];
	ld.param.u64 	%rd2, [_Z10device_addPiS_S__param_1];
	ld.param.u64 	%rd3, [_Z10device_addPiS_S__param_2];
	cvta.to.global.u64 	%rd4, %rd3;
	cvta.to.global.u64 	%rd5, %rd2;
	cvta.to.global.u64 	%rd6, %rd1;
	add.u64 	%rd7, %SP, 0;
	add.u64 	%rd8, %SPL, 0;
	mov.u32 	%r1, %tid.x;
	mov.u32 	%r2, %ctaid.x;
	mov.u32 	%r3, %ntid.x;
	mad.lo.s32 	%r4, %r2, %r3, %r1;
	mul.wide.s32 	%rd9, %r4, 4;
	add.s64 	%rd10, %rd6, %rd9;
	ld.global.u32 	%r5, [%rd10];
	add.s64 	%rd11, %rd5, %rd9;
	ld.global.u32 	%r6, [%rd11];
	add.s32 	%r7, %r6, %r5;
	add.s64 	%rd12, %rd4, %rd9;
	st.global.u32 	[%rd12], %r7;
	ld.global.u32 	%r8, [%rd10];
	ld.global.u32 	%r9, [%rd11];
	st.local.v2.u32 	[%rd8], {%r8, %r9};
	st.local.u32 	[%rd8+8], %r7;
	mov.u64 	%rd13, $str;
	cvta.global.u64 	%rd14, %rd13;
	{ // callseq 0, 0
	.param .b64 param0;
	st.param.b64 	[param0], %rd14;
	.param .b64 param1;
	st.param.b64 	[param1], %rd7;
	.param .b32 retval0;
	call.uni (retval0), 
	vprintf, 
	(
	param0, 
	param1
	);
	ld.param.b32 	%r10, [retval0];
	} // callseq 0
	ret;

}


// ===== COMPILED SASS (sm_100) =====

	.target	sm_100

	.elftype	@"ET_EXEC"


//--------------------- .note.nv.tkinfo           --------------------------
	.section	.note.nv.tkinfo,"",@"SHT_NOTE"
	.sectionflags	@"SHF_NOTE_NV_TKINFO"
	.tkinfo
        /*0018*/ 	.word	0x00000002
        /*0030*/ 	.string	""
        /*0030*/ 	.string	"ptxas"
        /*0030*/ 	.string	"Cuda compilation tools, release 13.0, V13.0.88"
        /*0030*/ 	.string	"Build cuda_13.0.r13.0/compiler.36424714_0"
        /*0030*/ 	.string	"-arch sm_100 -m 64 "



//--------------------- .note.nv.cuinfo           --------------------------
	.section	.note.nv.cuinfo,"",@"SHT_NOTE"
	.sectionflags	@"SHF_NOTE_NV_CUINFO"
        /*0018*/ 	.short	0x0002
        /*001a*/ 	.short	0x0064
        /*001c*/ 	.short	0x0082
	.zero		2


//--------------------- .nv.info                  --------------------------
	.section	.nv.info,"",@"SHT_CUDA_INFO"
	.align	4


	//----- nvinfo : EIATTR_REGCOUNT
	.align		4
        /*0000*/ 	.byte	0x04, 0x2f
        /*0002*/ 	.short	(.L_2 - .L_1)
	.align		4
.L_1:
        /*0004*/ 	.word	index@(_Z10device_addPiS_S_)
        /*0008*/ 	.word	0x00000018


	//----- nvinfo : EIATTR_FRAME_SIZE
	.align		4
.L_2:
        /*000c*/ 	.byte	0x04, 0x11
        /*000e*/ 	.short	(.L_4 - .L_3)
	.align		4
.L_3:
        /*0010*/ 	.word	index@(_Z10device_addPiS_S_)
        /*0014*/ 	.word	0x00000010


	//----- nvinfo : EIATTR_MIN_STACK_SIZE
	.align		4
.L_4:
        /*0018*/ 	.byte	0x04, 0x12
        /*001a*/ 	.short	(.L_6 - .L_5)
	.align		4
.L_5:
        /*001c*/ 	.word	index@(_Z10device_addPiS_S_)
        /*0020*/ 	.word	0x00000010
.L_6:


//--------------------- .nv.compat                --------------------------
	.section	.nv.compat,"",@"SHT_CUDA_COMPAT_INFO"
	.align	4
        /*0000*/ 	.byte	0x02, 0x09, 0x00, 0x00, 0x02, 0x02, 0x01, 0x00, 0x02, 0x05, 0x05, 0x00, 0x03, 0x07, 0x01, 0x01
        /*0010*/ 	.byte	0x02, 0x03, 0x00, 0x00, 0x02, 0x06, 0x01, 0x00, 0x04, 0x0b, 0x08, 0x00, 0x09, 0x00, 0x00, 0x00
        /*0020*/ 	.byte	0x00, 0x00, 0x00, 0x00


//--------------------- .nv.info._Z10device_addPiS_S_ --------------------------
	.section	.nv.info._Z10device_addPiS_S_,"",@"SHT_CUDA_INFO"
	.sectionflags	@""
	.align	4


	//----- nvinfo : EIATTR_CUDA_API_VERSION
	.align		4
        /*0000*/ 	.byte	0x04, 0x37
        /*0002*/ 	.short	(.L_8 - .L_7)
.L_7:
        /*0004*/ 	.word	0x00000082


	//----- nvinfo : EIATTR_KPARAM_INFO
	.align		4
.L_8:
        /*0008*/ 	.byte	0x04, 0x17
        /*000a*/ 	.short	(.L_10 - .L_9)
.L_9:
        /*000c*/ 	.word	0x00000000
        /*0010*/ 	.short	0x0002
        /*0012*/ 	.short	0x0010
        /*0014*/ 	.byte	0x00, 0xf5, 0x21, 0x00


	//----- nvinfo : EIATTR_KPARAM_INFO
	.align		4
.L_10:
        /*0018*/ 	.byte	0x04, 0x17
        /*001a*/ 	.short	(.L_12 - .L_11)
.L_11:
        /*001c*/ 	.word	0x00000000
        /*0020*/ 	.short	0x0001
        /*0022*/ 	.short	0x0008
        /*0024*/ 	.byte	0x00, 0xf5, 0x21, 0x00


	//----- nvinfo : EIATTR_KPARAM_INFO
	.align		4
.L_12:
        /*0028*/ 	.byte	0x04, 0x17
        /*002a*/ 	.short	(.L_14 - .L_13)
.L_13:
        /*002c*/ 	.word	0x00000000
        /*0030*/ 	.short	0x0000
        /*0032*/ 	.short	0x0000
        /*0034*/ 	.byte	0x00, 0xf5, 0x21, 0x00


	//----- nvinfo : EIATTR_SPARSE_MMA_MASK
	.align		4
.L_14:
        /*0038*/ 	.byte	0x03, 0x50
        /*003a*/ 	.short	0x0000


	//----- nvinfo : EIATTR_MAXREG_COUNT
	.align		4
        /*003c*/ 	.byte	0x03, 0x1b
        /*003e*/ 	.short	0x00ff


	//----- nvinfo : EIATTR_EXTERNS
	.align		4
        /*0040*/ 	.byte	0x04, 0x0f
        /*0042*/ 	.short	(.L_16 - .L_15)


	//   ....[0]....
	.align		4
.L_15:
        /*0044*/ 	.word	index@(vprintf)


	//----- nvinfo : EIATTR_MERCURY_ISA_VERSION
	.align		4
.L_16:
        /*0048*/ 	.byte	0x03, 0x5f
        /*004a*/ 	.short	0x0101


	//----- nvinfo : EIATTR_VRC_CTA_INIT_COUNT
	.align		4
        /*004c*/ 	.byte	0x02, 0x4a
	.zero		1
	.zero		1


	//----- nvinfo : EIATTR_SYSCALL_OFFSETS
	.align		4
        /*0050*/ 	.byte	0x04, 0x46
        /*0052*/ 	.short	(.L_18 - .L_17)


	//   ....[0]....
.L_17:
        /*0054*/ 	.word	0x000001f0


	//----- nvinfo : EIATTR_EXIT_INSTR_OFFSETS
	.align		4
.L_18:
        /*0058*/ 	.byte	0x04, 0x1c
        /*005a*/ 	.short	(.L_20 - .L_19)


	//   ....[0]....
.L_19:
        /*005c*/ 	.word	0x00000200


	//----- nvinfo : EIATTR_CBANK_PARAM_SIZE
	.align		4
.L_20:
        /*0060*/ 	.byte	0x03, 0x19
        /*0062*/ 	.short	0x0018


	//----- nvinfo : EIATTR_PARAM_CBANK
	.align		4
        /*0064*/ 	.byte	0x04, 0x0a
        /*0066*/ 	.short	(.L_22 - .L_21)
	.align		4
.L_21:
        /*0068*/ 	.word	index@(.nv.constant0._Z10device_addPiS_S_)
        /*006c*/ 	.short	0x0380
        /*006e*/ 	.short	0x0018


	//----- nvinfo : EIATTR_SW_WAR
	.align		4
.L_22:
        /*0070*/ 	.byte	0x04, 0x36
        /*0072*/ 	.short	(.L_24 - .L_23)
.L_23:
        /*0074*/ 	.word	0x00000008
.L_24:


//--------------------- .nv.callgraph             --------------------------
	.section	.nv.callgraph,"",@"SHT_CUDA_CALLGRAPH"
	.align	4
	.sectionentsize	8
	.align		4
        /*0000*/ 	.word	0x00000000
	.align		4
        /*0004*/ 	.word	0xffffffff
	.align		4
        /*0008*/ 	.word	index@(_Z10device_addPiS_S_)
	.align		4
        /*000c*/ 	.word	index@(vprintf)
	.align		4
        /*0010*/ 	.word	0x00000000
	.align		4
        /*0014*/ 	.word	0xfffffffe
	.align		4
        /*0018*/ 	.word	0x00000000
	.align		4
        /*001c*/ 	.word	0xfffffffd
	.align		4
        /*0020*/ 	.word	0x00000000
	.align		4
        /*0024*/ 	.word	0xfffffffc


//--------------------- .nv.constant4             --------------------------
	.section	.nv.constant4,"a",@progbits
	.align	8
	.align		8
.nv.constant4:
        /*0000*/ 	.dword	vprintf
	.align		8
        /*0008*/ 	.dword	$str


//--------------------- .text._Z10device_addPiS_S_ --------------------------
	.section	.text._Z10device_addPiS_S_,"ax",@progbits
	.align	128
        .global         _Z10device_addPiS_S_
        .type           _Z10device_addPiS_S_,@function
        .size           _Z10device_addPiS_S_,(.L_x_2 - _Z10device_addPiS_S_)
        .other          _Z10device_addPiS_S_,@"STO_CUDA_ENTRY STV_DEFAULT"
_Z10device_addPiS_S_:
.text._Z10device_addPiS_S_:
[----:B------:R-:W0:Y:S01]  /*0000*/  LDC R1, c[0x0][0x37c] ;  /* 0x0000df00ff017b82 */ /* 0x000e220000000800 */
[----:B------:R-:W1:Y:S01]  /*0010*/  S2R R5, SR_TID.X ;  /* 0x0000000000057919 */ /* 0x000e620000002100 */
[----:B------:R-:W2:Y:S06]  /*0020*/  LDCU UR6, c[0x0][0x2fc] ;  /* 0x00005f80ff0677ac */ /* 0x000eac0008000800 */
[----:B------:R-:W1:Y:S01]  /*0030*/  S2UR UR7, SR_CTAID.X ;  /* 0x00000000000779c3 */ /* 0x000e620000002500 */
[----:B0-----:R-:W-:Y:S01]  /*0040*/  IADD3 R1, PT, PT, R1, -0x10, RZ ;  /* 0xfffffff001017810 */ /* 0x001fe20007ffe0ff */
[----:B------:R-:W0:Y:S06]  /*0050*/  LDCU.64 UR4, c[0x0][0x358] ;  /* 0x00006b00ff0477ac */ /* 0x000e2c0008000a00 */
[----:B------:R-:W3:Y:S08]  /*0060*/  LDC.64 R2, c[0x0][0x380] ;  /* 0x0000e000ff027b82 */ /* 0x000ef00000000a00 */
[----:B------:R-:W4:Y:S08]  /*0070*/  LDC.64 R8, c[0x0][0x388] ;  /* 0x0000e200ff087b82 */ /* 0x000f300000000a00 */
[----:B------:R-:W5:Y:S01]  /*0080*/  LDC.64 R10, c[0x0][0x390] ;  /* 0x0000e400ff0a7b82 */ /* 0x000f620000000a00 */
[----:B------:R-:W-:Y:S01]  /*0090*/  MOV R14, 0x0 ;  /* 0x00000000000e7802 */ /* 0x000fe20000000f00 */
[----:B------:R-:W2:Y:S06]  /*00a0*/  LDCU.64 UR8, c[0x4][0x8] ;  /* 0x01000100ff0877ac */ /* 0x000eac0008000a00 */
[----:B------:R-:W1:Y:S02]  /*00b0*/  LDC R0, c[0x0][0x360] ;  /* 0x0000d800ff007b82 */ /* 0x000e640000000800 */
[----:B-1----:R-:W-:-:S04]  /*00c0*/  IMAD R5, R0, UR7, R5 ;  /* 0x0000000700057c24 */ /* 0x002fc8000f8e0205 */
[----:B---3--:R-:W-:-:S04]  /*00d0*/  IMAD.WIDE R2, R5, 0x4, R2 ;  /* 0x0000000405027825 */ /* 0x008fc800078e0202 */
[C---:B----4-:R-:W-:Y:S01]  /*00e0*/  IMAD.WIDE R8, R5.reuse, 0x4, R8 ;  /* 0x0000000405087825 */ /* 0x050fe200078e0208 */
[----:B0-----:R-:W3:Y:S04]  /*00f0*/  LDG.E R0, desc[UR4][R2.64] ;  /* 0x0000000402007981 */ /* 0x001ee8000c1e1900 */
[----:B------:R-:W3:Y:S01]  /*0100*/  LDG.E R7, desc[UR4][R8.64] ;  /* 0x0000000408077981 */ /* 0x000ee2000c1e1900 */
[----:B-----5:R-:W-:Y:S01]  /*0110*/  IMAD.WIDE R10, R5, 0x4, R10 ;  /* 0x00000004050a7825 */ /* 0x020fe200078e020a */
[----:B---3--:R-:W-:-:S05]  /*0120*/  IADD3 R0, PT, PT, R0, R7, RZ ;  /* 0x0000000700007210 */ /* 0x008fca0007ffe0ff */
[----:B------:R0:W-:Y:S04]  /*0130*/  STG.E desc[UR4][R10.64], R0 ;  /* 0x000000000a007986 */ /* 0x0001e8000c101904 */
[----:B------:R-:W3:Y:S04]  /*0140*/  LDG.E R12, desc[UR4][R2.64] ;  /* 0x00000004020c7981 */ /* 0x000ee8000c1e1900 */
[----:B------:R-:W3:Y:S01]  /*0150*/  LDG.E R13, desc[UR4][R8.64] ;  /* 0x00000004080d7981 */ /* 0x000ee2000c1e1900 */
[----:B------:R-:W1:Y:S01]  /*0160*/  LDCU UR4, c[0x0][0x2f8] ;  /* 0x00005f00ff0477ac */ /* 0x000e620008000800 */
[----:B------:R-:W4:Y:S01]  /*0170*/  LDC.64 R14, c[0x4][R14] ;  /* 0x010000000e0e7b82 */ /* 0x000f220000000a00 */
[----:B--2---:R-:W-:Y:S01]  /*0180*/  IMAD.U32 R4, RZ, RZ, UR8 ;  /* 0x00000008ff047e24 */ /* 0x004fe2000f8e00ff */
[----:B------:R0:W-:Y:S01]  /*0190*/  STL [R1+0x8], R0 ;  /* 0x0000080001007387 */ /* 0x0001e20000100800 */
[----:B------:R-:W-:-:S02]  /*01a0*/  MOV R5, UR9 ;  /* 0x0000000900057c02 */ /* 0x000fc40008000f00 */
[----:B-1----:R-:W-:-:S05]  /*01b0*/  IADD3 R6, P0, PT, R1, UR4, RZ ;  /* 0x0000000401067c10 */ /* 0x002fca000ff1e0ff */
[----:B------:R-:W-:Y:S01]  /*01c0*/  IMAD.X R7, RZ, RZ, UR6, P0 ;  /* 0x00000006ff077e24 */ /* 0x000fe200080e06ff */
[----:B---34-:R0:W-:Y:S07]  /*01d0*/  STL.64 [R1], R12 ;  /* 0x0000000c01007387 */ /* 0x0181ee0000100a00 */
[----:B------:R-:W-:-:S07]  /*01e0*/  LEPC R20, `(.L_x_0) ;  /* 0x000000001014794e */ /* 0x000fce0000000000 */
[----:B0-----:R-:W-:Y:S05]  /*01f0*/  CALL.ABS.NOINC R14 ;  /* 0x000000000e007343 */ /* 0x001fea0003c00000 */
.L_x_0:
[----:B------:R-:W-:Y:S05]  /*0200*/  EXIT ;  /* 0x000000000000794d */ /* 0x000fea0003800000 */
.L_x_1:
[----:B------:R-:W-:-:S00]  /*0210*/  BRA `(.L_x_1) ;  /* 0xfffffffc00fc7947 */ /* 0x000fc0000383ffff */
[----:B------:R-:W-:-:S00]  /*0220*/  NOP ;  /* 0x0000000000007918 */ /* 0x000fc00000000000 */
        /* <DEDUP_REMOVED lines=13> */
.L_x_2:


//--------------------- .nv.global.init           --------------------------
	.section	.nv.global.init,"aw",@progbits
.nv.global.init:
	.type		$str,@object
	.size		$str,(.L_0 - $str)
$str:
        /*0000*/ 	.byte	0x0a, 0x20, 0x25, 0x64, 0x20, 0x2b, 0x20, 0x25, 0x64, 0x20, 0x3d, 0x20, 0x25, 0x64, 0x00
.L_0:


//--------------------- .nv.shared.reserved.0     --------------------------
	.section	.nv.shared.reserved.0,"aw",@nobits
	.weak		__nv_reservedSMEM_offset_0_alias
	.size		__nv_reservedSMEM_offset_0_alias, 0, 64
	.other		__nv_reservedSMEM_offset_0_alias,@"STO_CUDA_RESERVED_SHARED STV_DEFAULT"
__nv_reservedSMEM_offset_0_alias:
	.zero		0
	.zero		64


//--------------------- .nv.constant0._Z10device_addPiS_S_ --------------------------
	.section	.nv.constant0._Z10device_addPiS_S_,"a",@progbits
	.sectionflags	@""
	.align	4
.nv.constant0._Z10device_addPiS_S_:
	.zero		920


//--------------------- SYMBOLS --------------------------

	.type		.nv.reservedSmem.offset0,@object
	.size		.nv.reservedSmem.offset0,0x4
	.type		vprintf,@function
